//
// Generated by NVIDIA NVVM Compiler
//
// Compiler Build ID: CL-36424714
// Cuda compilation tools, release 13.0, V13.0.88
// Based on NVVM 20.0.0
//

.version 9.0
.target sm_100
.address_size 64

	// .globl	_Z15computeS_kerneliiPiS_

.visible .entry _Z15computeS_kerneliiPiS_(
	.param .u32 _Z15computeS_kerneliiPiS__param_0,
	.param .u32 _Z15computeS_kerneliiPiS__param_1,
	.param .u64 .ptr .align 1 _Z15computeS_kerneliiPiS__param_2,
	.param .u64 .ptr .align 1 _Z15computeS_kerneliiPiS__param_3
)
{
	.reg .pred 	%p<11>;
	.reg .b32 	%r<127>;
	.reg .b64 	%rd<40>;

	ld.param.u32 	%r32, [_Z15computeS_kerneliiPiS__param_0];
	ld.param.u32 	%r33, [_Z15computeS_kerneliiPiS__param_1];
	ld.param.u64 	%rd4, [_Z15computeS_kerneliiPiS__param_2];
	cvta.to.global.u64 	%rd1, %rd4;
	mov.u32 	%r34, %ctaid.x;
	mov.u32 	%r35, %ntid.x;
	mul.lo.s32 	%r1, %r34, %r35;
	mov.u32 	%r2, %tid.x;
	add.s32 	%r3, %r1, %r2;
	add.s32 	%r4, %r33, %r3;
	setp.ge.s32 	%p1, %r4, %r32;
	@%p1 bra 	$L__BB0_14;
	setp.lt.s32 	%p2, %r33, 1;
	@%p2 bra 	$L__BB0_13;
	mad.lo.s32 	%r5, %r3, %r32, %r3;
	add.s32 	%r6, %r3, 1;
	add.s32 	%r37, %r5, %r33;
	mul.wide.s32 	%rd5, %r37, 4;
	add.s64 	%rd2, %rd1, %rd5;
	ld.global.u32 	%r121, [%rd2];
	and.b32  	%r8, %r33, 7;
	setp.lt.u32 	%p3, %r33, 8;
	mov.b32 	%r124, 0;
	@%p3 bra 	$L__BB0_5;
	and.b32  	%r124, %r33, 2147483640;
	neg.s32 	%r119, %r124;
	add.s32 	%r38, %r2, %r33;
	add.s32 	%r39, %r38, %r1;
	mad.lo.s32 	%r118, %r32, %r6, %r39;
	shl.b32 	%r12, %r32, 3;
	add.s64 	%rd3, %rd1, 16;
	mul.wide.s32 	%rd10, %r32, 4;
	mov.u32 	%r117, %r5;
$L__BB0_4:
	.pragma "nounroll";
	mul.wide.s32 	%rd6, %r117, 4;
	add.s64 	%rd7, %rd3, %rd6;
	ld.global.u32 	%r40, [%rd7+-16];
	mul.wide.s32 	%rd8, %r118, 4;
	add.s64 	%rd9, %rd1, %rd8;
	ld.global.u32 	%r41, [%rd9];
	add.s32 	%r42, %r41, %r40;
	max.s32 	%r43, %r42, %r121;
	st.global.u32 	[%rd2], %r43;
	ld.global.u32 	%r44, [%rd7+-12];
	add.s64 	%rd11, %rd9, %rd10;
	ld.global.u32 	%r45, [%rd11];
	add.s32 	%r46, %r45, %r44;
	max.s32 	%r47, %r46, %r43;
	st.global.u32 	[%rd2], %r47;
	ld.global.u32 	%r48, [%rd7+-8];
	add.s64 	%rd12, %rd11, %rd10;
	ld.global.u32 	%r49, [%rd12];
	add.s32 	%r50, %r49, %r48;
	max.s32 	%r51, %r50, %r47;
	st.global.u32 	[%rd2], %r51;
	ld.global.u32 	%r52, [%rd7+-4];
	add.s64 	%rd13, %rd12, %rd10;
	ld.global.u32 	%r53, [%rd13];
	add.s32 	%r54, %r53, %r52;
	max.s32 	%r55, %r54, %r51;
	st.global.u32 	[%rd2], %r55;
	ld.global.u32 	%r56, [%rd7];
	add.s64 	%rd14, %rd13, %rd10;
	ld.global.u32 	%r57, [%rd14];
	add.s32 	%r58, %r57, %r56;
	max.s32 	%r59, %r58, %r55;
	st.global.u32 	[%rd2], %r59;
	ld.global.u32 	%r60, [%rd7+4];
	add.s64 	%rd15, %rd14, %rd10;
	ld.global.u32 	%r61, [%rd15];
	add.s32 	%r62, %r61, %r60;
	max.s32 	%r63, %r62, %r59;
	st.global.u32 	[%rd2], %r63;
	ld.global.u32 	%r64, [%rd7+8];
	add.s64 	%rd16, %rd15, %rd10;
	ld.global.u32 	%r65, [%rd16];
	add.s32 	%r66, %r65, %r64;
	max.s32 	%r67, %r66, %r63;
	st.global.u32 	[%rd2], %r67;
	ld.global.u32 	%r68, [%rd7+12];
	add.s64 	%rd17, %rd16, %rd10;
	ld.global.u32 	%r69, [%rd17];
	add.s32 	%r70, %r69, %r68;
	max.s32 	%r121, %r70, %r67;
	st.global.u32 	[%rd2], %r121;
	add.s32 	%r119, %r119, 8;
	add.s32 	%r118, %r118, %r12;
	add.s32 	%r117, %r117, 8;
	setp.ne.s32 	%p4, %r119, 0;
	@%p4 bra 	$L__BB0_4;
$L__BB0_5:
	setp.eq.s32 	%p5, %r8, 0;
	@%p5 bra 	$L__BB0_13;
	and.b32  	%r23, %r33, 3;
	setp.lt.u32 	%p6, %r8, 4;
	@%p6 bra 	$L__BB0_8;
	add.s32 	%r71, %r5, %r124;
	mul.wide.s32 	%rd18, %r71, 4;
	add.s64 	%rd19, %rd1, %rd18;
	ld.global.u32 	%r72, [%rd19];
	add.s32 	%r73, %r6, %r124;
	mad.lo.s32 	%r74, %r73, %r32, %r4;
	mul.wide.s32 	%rd20, %r74, 4;
	add.s64 	%rd21, %rd1, %rd20;
	ld.global.u32 	%r75, [%rd21];
	add.s32 	%r76, %r75, %r72;
	max.s32 	%r77, %r76, %r121;
	st.global.u32 	[%rd2], %r77;
	ld.global.u32 	%r78, [%rd19+4];
	mul.wide.s32 	%rd22, %r32, 4;
	add.s64 	%rd23, %rd21, %rd22;
	ld.global.u32 	%r79, [%rd23];
	add.s32 	%r80, %r79, %r78;
	max.s32 	%r81, %r80, %r77;
	st.global.u32 	[%rd2], %r81;
	ld.global.u32 	%r82, [%rd19+8];
	add.s64 	%rd24, %rd23, %rd22;
	ld.global.u32 	%r83, [%rd24];
	add.s32 	%r84, %r83, %r82;
	max.s32 	%r85, %r84, %r81;
	st.global.u32 	[%rd2], %r85;
	ld.global.u32 	%r86, [%rd19+12];
	add.s64 	%rd25, %rd24, %rd22;
	ld.global.u32 	%r87, [%rd25];
	add.s32 	%r88, %r87, %r86;
	max.s32 	%r121, %r88, %r85;
	st.global.u32 	[%rd2], %r121;
	add.s32 	%r124, %r124, 4;
$L__BB0_8:
	setp.eq.s32 	%p7, %r23, 0;
	@%p7 bra 	$L__BB0_13;
	setp.eq.s32 	%p8, %r23, 1;
	@%p8 bra 	$L__BB0_11;
	add.s32 	%r89, %r5, %r124;
	mul.wide.s32 	%rd26, %r89, 4;
	add.s64 	%rd27, %rd1, %rd26;
	ld.global.u32 	%r90, [%rd27];
	add.s32 	%r91, %r6, %r124;
	mad.lo.s32 	%r92, %r91, %r32, %r4;
	mul.wide.s32 	%rd28, %r92, 4;
	add.s64 	%rd29, %rd1, %rd28;
	ld.global.u32 	%r93, [%rd29];
	add.s32 	%r94, %r93, %r90;
	max.s32 	%r95, %r94, %r121;
	st.global.u32 	[%rd2], %r95;
	ld.global.u32 	%r96, [%rd27+4];
	mul.wide.s32 	%rd30, %r32, 4;
	add.s64 	%rd31, %rd29, %rd30;
	ld.global.u32 	%r97, [%rd31];
	add.s32 	%r98, %r97, %r96;
	max.s32 	%r121, %r98, %r95;
	st.global.u32 	[%rd2], %r121;
	add.s32 	%r124, %r124, 2;
$L__BB0_11:
	and.b32  	%r99, %r33, 1;
	setp.eq.b32 	%p9, %r99, 1;
	not.pred 	%p10, %p9;
	@%p10 bra 	$L__BB0_13;
	add.s32 	%r100, %r5, %r124;
	mul.wide.s32 	%rd32, %r100, 4;
	add.s64 	%rd33, %rd1, %rd32;
	ld.global.u32 	%r101, [%rd33];
	add.s32 	%r102, %r6, %r124;
	mad.lo.s32 	%r103, %r102, %r32, %r4;
	mul.wide.s32 	%rd34, %r103, 4;
	add.s64 	%rd35, %rd1, %rd34;
	ld.global.u32 	%r104, [%rd35];
	add.s32 	%r105, %r104, %r101;
	max.s32 	%r106, %r105, %r121;
	st.global.u32 	[%rd2], %r106;
$L__BB0_13:
	mul.lo.s32 	%r107, %r3, %r32;
	add.s32 	%r108, %r4, %r107;
	mul.wide.s32 	%rd36, %r108, 4;
	add.s64 	%rd37, %rd1, %rd36;
	ld.global.u32 	%r109, [%rd37];
	add.s32 	%r110, %r107, %r32;
	add.s32 	%r111, %r4, %r110;
	add.s32 	%r112, %r111, -1;
	mul.wide.s32 	%rd38, %r112, 4;
	add.s64 	%rd39, %rd1, %rd38;
	ld.global.u32 	%r113, [%rd39];
	add.s32 	%r114, %r4, %r3;
	add.s32 	%r115, %r113, %r114;
	max.s32 	%r116, %r109, %r115;
	st.global.u32 	[%rd37], %r116;
$L__BB0_14:
	ret;

}


// ===== COMPILED SASS (sm_100) =====

	.target	sm_100

	.elftype	@"ET_EXEC"


//--------------------- .note.nv.tkinfo           --------------------------
	.section	.note.nv.tkinfo,"",@"SHT_NOTE"
	.sectionflags	@"SHF_NOTE_NV_TKINFO"
	.tkinfo
        /*0018*/ 	.word	0x00000002
        /*0030*/ 	.string	""
        /*0030*/ 	.string	"ptxas"
        /*0030*/ 	.string	"Cuda compilation tools, release 13.0, V13.0.88"
        /*0030*/ 	.string	"Build cuda_13.0.r13.0/compiler.36424714_0"
        /*0030*/ 	.string	"-arch sm_100 -m 64 "



//--------------------- .note.nv.cuinfo           --------------------------
	.section	.note.nv.cuinfo,"",@"SHT_NOTE"
	.sectionflags	@"SHF_NOTE_NV_CUINFO"
        /*0018*/ 	.short	0x0002
        /*001a*/ 	.short	0x0064
        /*001c*/ 	.short	0x0082
	.zero		2


//--------------------- .nv.info                  --------------------------
	.section	.nv.info,"",@"SHT_CUDA_INFO"
	.align	4


	//----- nvinfo : EIATTR_REGCOUNT
	.align		4
        /*0000*/ 	.byte	0x04, 0x2f
        /*0002*/ 	.short	(.L_1 - .L_0)
	.align		4
.L_0:
        /*0004*/ 	.word	index@(_Z15computeS_kerneliiPiS_)
        /*0008*/ 	.word	0x00000020


	//----- nvinfo : EIATTR_FRAME_SIZE
	.align		4
.L_1:
        /*000c*/ 	.byte	0x04, 0x11
        /*000e*/ 	.short	(.L_3 - .L_2)
	.align		4
.L_2:
        /*0010*/ 	.word	index@(_Z15computeS_kerneliiPiS_)
        /*0014*/ 	.word	0x00000000


	//----- nvinfo : EIATTR_MIN_STACK_SIZE
	.align		4
.L_3:
        /*0018*/ 	.byte	0x04, 0x12
        /*001a*/ 	.short	(.L_5 - .L_4)
	.align		4
.L_4:
        /*001c*/ 	.word	index@(_Z15computeS_kerneliiPiS_)
        /*0020*/ 	.word	0x00000000
.L_5:


//--------------------- .nv.compat                --------------------------
	.section	.nv.compat,"",@"SHT_CUDA_COMPAT_INFO"
	.align	4
        /*0000*/ 	.byte	0x02, 0x09, 0x00, 0x00, 0x02, 0x02, 0x01, 0x00, 0x02, 0x05, 0x05, 0x00, 0x03, 0x07, 0x01, 0x01
        /*0010*/ 	.byte	0x02, 0x03, 0x00, 0x00, 0x02, 0x06, 0x01, 0x00, 0x04, 0x0b, 0x08, 0x00, 0x09, 0x00, 0x00, 0x00
        /*0020*/ 	.byte	0x00, 0x00, 0x00, 0x00


//--------------------- .nv.info._Z15computeS_kerneliiPiS_ --------------------------
	.section	.nv.info._Z15computeS_kerneliiPiS_,"",@"SHT_CUDA_INFO"
	.sectionflags	@""
	.align	4


	//----- nvinfo : EIATTR_CUDA_API_VERSION
	.align		4
        /*0000*/ 	.byte	0x04, 0x37
        /*0002*/ 	.short	(.L_7 - .L_6)
.L_6:
        /*0004*/ 	.word	0x00000082


	//----- nvinfo : EIATTR_KPARAM_INFO
	.align		4
.L_7:
        /*0008*/ 	.byte	0x04, 0x17
        /*000a*/ 	.short	(.L_9 - .L_8)
.L_8:
        /*000c*/ 	.word	0x00000000
        /*0010*/ 	.short	0x0003
        /*0012*/ 	.short	0x0010
        /*0014*/ 	.byte	0x00, 0xf5, 0x21, 0x00


	//----- nvinfo : EIATTR_KPARAM_INFO
	.align		4
.L_9:
        /*0018*/ 	.byte	0x04, 0x17
        /*001a*/ 	.short	(.L_11 - .L_10)
.L_10:
        /*001c*/ 	.word	0x00000000
        /*0020*/ 	.short	0x0002
        /*0022*/ 	.short	0x0008
        /*0024*/ 	.byte	0x00, 0xf5, 0x21, 0x00


	//----- nvinfo : EIATTR_KPARAM_INFO
	.align		4
.L_11:
        /*0028*/ 	.byte	0x04, 0x17
        /*002a*/ 	.short	(.L_13 - .L_12)
.L_12:
        /*002c*/ 	.word	0x00000000
        /*0030*/ 	.short	0x0001
        /*0032*/ 	.short	0x0004
        /*0034*/ 	.byte	0x00, 0xf0, 0x11, 0x00


	//----- nvinfo : EIATTR_KPARAM_INFO
	.align		4
.L_13:
        /*0038*/ 	.byte	0x04, 0x17
        /*003a*/ 	.short	(.L_15 - .L_14)
.L_14:
        /*003c*/ 	.word	0x00000000
        /*0040*/ 	.short	0x0000
        /*0042*/ 	.short	0x0000
        /*0044*/ 	.byte	0x00, 0xf0, 0x11, 0x00


	//----- nvinfo : EIATTR_SPARSE_MMA_MASK
	.align		4
.L_15:
        /*0048*/ 	.byte	0x03, 0x50
        /*004a*/ 	.short	0x0000


	//----- nvinfo : EIATTR_MAXREG_COUNT
	.align		4
        /*004c*/ 	.byte	0x03, 0x1b
        /*004e*/ 	.short	0x00ff


	//----- nvinfo : EIATTR_MERCURY_ISA_VERSION
	.align		4
        /*0050*/ 	.byte	0x03, 0x5f
        /*0052*/ 	.short	0x0101


	//----- nvinfo : EIATTR_VRC_CTA_INIT_COUNT
	.align		4
        /*0054*/ 	.byte	0x02, 0x4a
	.zero		1
	.zero		1


	//----- nvinfo : EIATTR_EXIT_INSTR_OFFSETS
	.align		4
        /*0058*/ 	.byte	0x04, 0x1c
        /*005a*/ 	.short	(.L_17 - .L_16)


	//   ....[0]....
.L_16:
        /*005c*/ 	.word	0x00000090


	//   ....[1]....
        /*0060*/ 	.word	0x00000950


	//----- nvinfo : EIATTR_CBANK_PARAM_SIZE
	.align		4
.L_17:
        /*0064*/ 	.byte	0x03, 0x19
        /*0066*/ 	.short	0x0018


	//----- nvinfo : EIATTR_PARAM_CBANK
	.align		4
        /*0068*/ 	.byte	0x04, 0x0a
        /*006a*/ 	.short	(.L_19 - .L_18)
	.align		4
.L_18:
        /*006c*/ 	.word	index@(.nv.constant0._Z15computeS_kerneliiPiS_)
        /*0070*/ 	.short	0x0380
        /*0072*/ 	.short	0x0018


	//----- nvinfo : EIATTR_SW_WAR
	.align		4
.L_19:
        /*0074*/ 	.byte	0x04, 0x36
        /*0076*/ 	.short	(.L_21 - .L_20)
.L_20:
        /*0078*/ 	.word	0x00000008
.L_21:


//--------------------- .nv.callgraph             --------------------------
	.section	.nv.callgraph,"",@"SHT_CUDA_CALLGRAPH"
	.align	4
	.sectionentsize	8
	.align		4
        /*0000*/ 	.word	0x00000000
	.align		4
        /*0004*/ 	.word	0xffffffff
	.align		4
        /*0008*/ 	.word	0x00000000
	.align		4
        /*000c*/ 	.word	0xfffffffe
	.align		4
        /*0010*/ 	.word	0x00000000
	.align		4
        /*0014*/ 	.word	0xfffffffd
	.align		4
        /*0018*/ 	.word	0x00000000
	.align		4
        /*001c*/ 	.word	0xfffffffc


//--------------------- .text._Z15computeS_kerneliiPiS_ --------------------------
	.section	.text._Z15computeS_kerneliiPiS_,"ax",@progbits
	.align	128
        .global         _Z15computeS_kerneliiPiS_
        .type           _Z15computeS_kerneliiPiS_,@function
        .size           _Z15computeS_kerneliiPiS_,(.L_x_5 - _Z15computeS_kerneliiPiS_)
        .other          _Z15computeS_kerneliiPiS_,@"STO_CUDA_ENTRY STV_DEFAULT"
_Z15computeS_kerneliiPiS_:
.text._Z15computeS_kerneliiPiS_:
[----:B------:R-:W-:Y:S01]  /*0000*/  LDC R1, c[0x0][0x37c] ;  /* 0x0000df00ff017b82 */ /* 0x000fe20000000800 */
[----:B------:R-:W0:Y:S07]  /*0010*/  S2R R8, SR_TID.X ;  /* 0x0000000000087919 */ /* 0x000e2e0000002100 */
[----:B------:R-:W1:Y:S01]  /*0020*/  S2UR UR4, SR_CTAID.X ;  /* 0x00000000000479c3 */ /* 0x000e620000002500 */
[----:B------:R-:W1:Y:S07]  /*0030*/  LDCU UR5, c[0x0][0x360] ;  /* 0x00006c00ff0577ac */ /* 0x000e6e0008000800 */
[----:B------:R-:W2:Y:S01]  /*0040*/  LDC.64 R6, c[0x0][0x380] ;  /* 0x0000e000ff067b82 */ /* 0x000ea20000000a00 */
[----:B-1----:R-:W-:-:S06]  /*0050*/  UIMAD UR4, UR4, UR5, URZ ;  /* 0x00000005040472a4 */ /* 0x002fcc000f8e02ff */
[----:B0-----:R-:W-:-:S04]  /*0060*/  VIADD R13, R8, UR4 ;  /* 0x00000004080d7c36 */ /* 0x001fc80008000000 */
[----:B--2---:R-:W-:-:S05]  /*0070*/  IMAD.IADD R15, R13, 0x1, R7 ;  /* 0x000000010d0f7824 */ /* 0x004fca00078e0207 */
[----:B------:R-:W-:-:S13]  /*0080*/  ISETP.GE.AND P0, PT, R15, R6, PT ;  /* 0x000000060f00720c */ /* 0x000fda0003f06270 */
[----:B------:R-:W-:Y:S05]  /*0090*/  @P0 EXIT ;  /* 0x000000000000094d */ /* 0x000fea0003800000 */
[----:B------:R-:W-:Y:S01]  /*00a0*/  ISETP.GE.AND P0, PT, R7, 0x1, PT ;  /* 0x000000010700780c */ /* 0x000fe20003f06270 */
[----:B------:R-:W0:-:S12]  /*00b0*/  LDCU.64 UR8, c[0x0][0x358] ;  /* 0x00006b00ff0877ac */ /* 0x000e180008000a00 */
[----:B------:R-:W-:Y:S05]  /*00c0*/  @!P0 BRA `(.L_x_0) ;  /* 0x0000000400f48947 */ /* 0x000fea0003800000 */
[----:B------:R-:W1:Y:S01]  /*00d0*/  LDC.64 R4, c[0x0][0x388] ;  /* 0x0000e200ff047b82 */ /* 0x000e620000000a00 */
[----:B------:R-:W-:Y:S01]  /*00e0*/  IMAD R0, R13, R6, R13 ;  /* 0x000000060d007224 */ /* 0x000fe200078e020d */
[----:B------:R-:W-:-:S04]  /*00f0*/  ISETP.GE.U32.AND P1, PT, R7, 0x8, PT ;  /* 0x000000080700780c */ /* 0x000fc80003f26070 */
[----:B------:R-:W-:Y:S02]  /*0100*/  IADD3 R3, PT, PT, R0, R7, RZ ;  /* 0x0000000700037210 */ /* 0x000fe40007ffe0ff */
[----:B------:R-:W-:Y:S01]  /*0110*/  LOP3.LUT R14, R7, 0x7, RZ, 0xc0, !PT ;  /* 0x00000007070e7812 */ /* 0x000fe200078ec0ff */
[----:B------:R-:W-:Y:S02]  /*0120*/  HFMA2 R16, -RZ, RZ, 0, 0 ;  /* 0x00000000ff107431 */ /* 0x000fe400000001ff */
[----:B------:R-:W-:Y:S01]  /*0130*/  VIADD R17, R13, 0x1 ;  /* 0x000000010d117836 */ /* 0x000fe20000000000 */
[----:B------:R-:W-:Y:S01]  /*0140*/  ISETP.NE.AND P0, PT, R14, RZ, PT ;  /* 0x000000ff0e00720c */ /* 0x000fe20003f05270 */
[----:B-1----:R-:W-:-:S05]  /*0150*/  IMAD.WIDE R2, R3, 0x4, R4 ;  /* 0x0000000403027825 */ /* 0x002fca00078e0204 */
[----:B0-----:R0:W5:Y:S01]  /*0160*/  LDG.E R23, desc[UR8][R2.64] ;  /* 0x0000000802177981 */ /* 0x001162000c1e1900 */
[----:B------:R-:W-:Y:S06]  /*0170*/  @!P1 BRA `(.L_x_1) ;  /* 0x0000000000e09947 */ /* 0x000fec0003800000 */
[----:B------:R-:W1:Y:S01]  /*0180*/  LDCU.64 UR6, c[0x0][0x388] ;  /* 0x00007100ff0677ac */ /* 0x000e620008000a00 */
[C---:B------:R-:W-:Y:S01]  /*0190*/  IADD3 R19, PT, PT, R7.reuse, UR4, R8 ;  /* 0x0000000407137c10 */ /* 0x040fe2000fffe008 */
[----:B------:R-:W-:Y:S01]  /*01a0*/  IMAD.MOV.U32 R21, RZ, RZ, R0 ;  /* 0x000000ffff157224 */ /* 0x000fe200078e0000 */
[----:B------:R-:W-:-:S03]  /*01b0*/  LOP3.LUT R16, R7, 0x7ffffff8, RZ, 0xc0, !PT ;  /* 0x7ffffff807107812 */ /* 0x000fc600078ec0ff */
[----:B------:R-:W-:Y:S01]  /*01c0*/  IMAD R19, R17, R6, R19 ;  /* 0x0000000611137224 */ /* 0x000fe200078e0213 */
[----:B------:R-:W-:Y:S01]  /*01d0*/  IADD3 R12, PT, PT, -R16, RZ, RZ ;  /* 0x000000ff100c7210 */ /* 0x000fe20007ffe1ff */
[----:B-1----:R-:W-:-:S04]  /*01e0*/  UIADD3 UR5, UP0, UPT, UR6, 0x10, URZ ;  /* 0x0000001006057890 */ /* 0x002fc8000ff1e0ff */
[----:B------:R-:W-:-:S12]  /*01f0*/  UIADD3.X UR6, UPT, UPT, URZ, UR7, URZ, UP0, !UPT ;  /* 0x00000007ff067290 */ /* 0x000fd800087fe4ff */
.L_x_2:
[----:B------:R-:W-:Y:S01]  /*0200*/  MOV R11, UR6 ;  /* 0x00000006000b7c02 */ /* 0x000fe20008000f00 */
[----:B------:R-:W-:Y:S02]  /*0210*/  IMAD.U32 R10, RZ, RZ, UR5 ;  /* 0x00000005ff0a7e24 */ /* 0x000fe4000f8e00ff */
[----:B------:R-:W-:-:S04]  /*0220*/  IMAD.WIDE R8, R19, 0x4, R4 ;  /* 0x0000000413087825 */ /* 0x000fc800078e0204 */
[----:B------:R-:W-:Y:S01]  /*0230*/  IMAD.WIDE R10, R21, 0x4, R10 ;  /* 0x00000004150a7825 */ /* 0x000fe200078e020a */
[----:B--2---:R-:W2:Y:S04]  /*0240*/  LDG.E R20, desc[UR8][R8.64] ;  /* 0x0000000808147981 */ /* 0x004ea8000c1e1900 */
[----:B------:R-:W2:Y:S02]  /*0250*/  LDG.E R18, desc[UR8][R10.64+-0x10] ;  /* 0xfffff0080a127981 */ /* 0x000ea4000c1e1900 */
[----:B--2--5:R-:W-:Y:S01]  /*0260*/  VIADDMNMX R27, R20, R18, R23, !PT ;  /* 0x00000012141b7246 */ /* 0x024fe20007800117 */
[----:B------:R-:W-:-:S04]  /*0270*/  IMAD.WIDE R22, R6, 0x4, R8 ;  /* 0x0000000406167825 */ /* 0x000fc800078e0208 */
[----:B------:R1:W-:Y:S04]  /*0280*/  STG.E desc[UR8][R2.64], R27 ;  /* 0x0000001b02007986 */ /* 0x0003e8000c101908 */
[----:B------:R-:W2:Y:S04]  /*0290*/  LDG.E R18, desc[UR8][R10.64+-0xc] ;  /* 0xfffff4080a127981 */ /* 0x000ea8000c1e1900 */
[----:B------:R-:W2:Y:S01]  /*02a0*/  LDG.E R20, desc[UR8][R22.64] ;  /* 0x0000000816147981 */ /* 0x000ea2000c1e1900 */
[----:B------:R-:W-:Y:S01]  /*02b0*/  IMAD.WIDE R24, R6, 0x4, R22 ;  /* 0x0000000406187825 */ /* 0x000fe200078e0216 */
[----:B--2---:R-:W-:-:S05]  /*02c0*/  VIADDMNMX R29, R20, R18, R27, !PT ;  /* 0x00000012141d7246 */ /* 0x004fca000780011b */
[----:B------:R2:W-:Y:S04]  /*02d0*/  STG.E desc[UR8][R2.64], R29 ;  /* 0x0000001d02007986 */ /* 0x0005e8000c101908 */
[----:B------:R-:W3:Y:S04]  /*02e0*/  LDG.E R18, desc[UR8][R10.64+-0x8] ;  /* 0xfffff8080a127981 */ /* 0x000ee8000c1e1900 */
[----:B------:R-:W3:Y:S02]  /*02f0*/  LDG.E R8, desc[UR8][R24.64] ;  /* 0x0000000818087981 */ /* 0x000ee4000c1e1900 */
[----:B---3--:R-:W-:Y:S01]  /*0300*/  VIADDMNMX R18, R8, R18, R29, !PT ;  /* 0x0000001208127246 */ /* 0x008fe2000780011d */
[----:B------:R-:W-:-:S04]  /*0310*/  IMAD.WIDE R8, R6, 0x4, R24 ;  /* 0x0000000406087825 */ /* 0x000fc800078e0218 */
[----:B------:R3:W-:Y:S04]  /*0320*/  STG.E desc[UR8][R2.64], R18 ;  /* 0x0000001202007986 */ /* 0x0007e8000c101908 */
[----:B-1----:R-:W4:Y:S04]  /*0330*/  LDG.E R27, desc[UR8][R10.64+-0x4] ;  /* 0xfffffc080a1b7981 */ /* 0x002f28000c1e1900 */
[----:B------:R-:W4:Y:S01]  /*0340*/  LDG.E R20, desc[UR8][R8.64] ;  /* 0x0000000808147981 */ /* 0x000f22000c1e1900 */
[----:B------:R-:W-:Y:S01]  /*0350*/  IMAD.WIDE R22, R6, 0x4, R8 ;  /* 0x0000000406167825 */ /* 0x000fe200078e0208 */
[----:B----4-:R-:W-:-:S05]  /*0360*/  VIADDMNMX R27, R20, R27, R18, !PT ;  /* 0x0000001b141b7246 */ /* 0x010fca0007800112 */
[----:B------:R1:W-:Y:S04]  /*0370*/  STG.E desc[UR8][R2.64], R27 ;  /* 0x0000001b02007986 */ /* 0x0003e8000c101908 */
[----:B------:R-:W2:Y:S04]  /*0380*/  LDG.E R20, desc[UR8][R10.64] ;  /* 0x000000080a147981 */ /* 0x000ea8000c1e1900 */
[----:B------:R-:W2:Y:S01]  /*0390*/  LDG.E R26, desc[UR8][R22.64] ;  /* 0x00000008161a7981 */ /* 0x000ea2000c1e1900 */
[----:B------:R-:W-:Y:S01]  /*03a0*/  IMAD.WIDE R24, R6, 0x4, R22 ;  /* 0x0000000406187825 */ /* 0x000fe200078e0216 */
[----:B--2---:R-:W-:-:S05]  /*03b0*/  VIADDMNMX R29, R26, R20, R27, !PT ;  /* 0x000000141a1d7246 */ /* 0x004fca000780011b */
[----:B------:R2:W-:Y:S04]  /*03c0*/  STG.E desc[UR8][R2.64], R29 ;  /* 0x0000001d02007986 */ /* 0x0005e8000c101908 */
[----:B---3--:R-:W3:Y:S04]  /*03d0*/  LDG.E R18, desc[UR8][R10.64+0x4] ;  /* 0x000004080a127981 */ /* 0x008ee8000c1e1900 */
[----:B------:R-:W3:Y:S01]  /*03e0*/  LDG.E R20, desc[UR8][R24.64] ;  /* 0x0000000818147981 */ /* 0x000ee2000c1e1900 */
[----:B------:R-:W-:Y:S01]  /*03f0*/  IMAD.WIDE R8, R6, 0x4, R24 ;  /* 0x0000000406087825 */ /* 0x000fe200078e0218 */
[----:B---3--:R-:W-:-:S05]  /*0400*/  VIADDMNMX R18, R20, R18, R29, !PT ;  /* 0x0000001214127246 */ /* 0x008fca000780011d */
[----:B------:R2:W-:Y:S04]  /*0410*/  STG.E desc[UR8][R2.64], R18 ;  /* 0x0000001202007986 */ /* 0x0005e8000c101908 */
[----:B-1----:R-:W3:Y:S04]  /*0420*/  LDG.E R27, desc[UR8][R10.64+0x8] ;  /* 0x000008080a1b7981 */ /* 0x002ee8000c1e1900 */
[----:B------:R-:W3:Y:S01]  /*0430*/  LDG.E R20, desc[UR8][R8.64] ;  /* 0x0000000808147981 */ /* 0x000ee2000c1e1900 */
[----:B------:R-:W-:Y:S01]  /*0440*/  VIADD R12, R12, 0x8 ;  /* 0x000000080c0c7836 */ /* 0x000fe20000000000 */
[----:B---3--:R-:W-:Y:S01]  /*0450*/  VIADDMNMX R20, R20, R27, R18, !PT ;  /* 0x0000001b14147246 */ /* 0x008fe20007800112 */
[----:B------:R-:W-:-:S04]  /*0460*/  IMAD.WIDE R26, R6, 0x4, R8 ;  /* 0x00000004061a7825 */ /* 0x000fc800078e0208 */
[----:B------:R2:W-:Y:S04]  /*0470*/  STG.E desc[UR8][R2.64], R20 ;  /* 0x0000001402007986 */ /* 0x0005e8000c101908 */
[----:B------:R-:W3:Y:S04]  /*0480*/  LDG.E R23, desc[UR8][R10.64+0xc] ;  /* 0x00000c080a177981 */ /* 0x000ee8000c1e1900 */
[----:B------:R-:W3:Y:S01]  /*0490*/  LDG.E R26, desc[UR8][R26.64] ;  /* 0x000000081a1a7981 */ /* 0x000ee2000c1e1900 */
[----:B------:R-:W-:Y:S01]  /*04a0*/  ISETP.NE.AND P1, PT, R12, RZ, PT ;  /* 0x000000ff0c00720c */ /* 0x000fe20003f25270 */
[----:B------:R-:W-:Y:S01]  /*04b0*/  VIADD R21, R21, 0x8 ;  /* 0x0000000815157836 */ /* 0x000fe20000000000 */
[----:B------:R-:W-:-:S02]  /*04c0*/  LEA R19, R6, R19, 0x3 ;  /* 0x0000001306137211 */ /* 0x000fc400078e18ff */
[----:B---3--:R-:W-:-:S05]  /*04d0*/  VIADDMNMX R23, R26, R23, R20, !PT ;  /* 0x000000171a177246 */ /* 0x008fca0007800114 */
[----:B------:R2:W-:Y:S04]  /*04e0*/  STG.E desc[UR8][R2.64], R23 ;  /* 0x0000001702007986 */ /* 0x0005e8000c101908 */
[----:B------:R-:W-:Y:S05]  /*04f0*/  @P1 BRA `(.L_x_2) ;  /* 0xfffffffc00401947 */ /* 0x000fea000383ffff */
.L_x_1:
[----:B------:R-:W-:Y:S05]  /*0500*/  @!P0 BRA `(.L_x_0) ;  /* 0x0000000000e48947 */ /* 0x000fea0003800000 */
[----:B------:R-:W-:Y:S02]  /*0510*/  ISETP.GE.U32.AND P0, PT, R14, 0x4, PT ;  /* 0x000000040e00780c */ /* 0x000fe40003f06070 */
[----:B------:R-:W-:-:S04]  /*0520*/  LOP3.LUT R22, R7, 0x3, RZ, 0xc0, !PT ;  /* 0x0000000307167812 */ /* 0x000fc800078ec0ff */
[----:B------:R-:W-:-:S07]  /*0530*/  ISETP.NE.AND P1, PT, R22, RZ, PT ;  /* 0x000000ff1600720c */ /* 0x000fce0003f25270 */
[----:B------:R-:W-:Y:S06]  /*0540*/  @!P0 BRA `(.L_x_3) ;  /* 0x0000000000648947 */ /* 0x000fec0003800000 */
[----:B------:R-:W-:Y:S01]  /*0550*/  IADD3 R8, PT, PT, R17, R16, RZ ;  /* 0x0000001011087210 */ /* 0x000fe20007ffe0ff */
[----:B------:R-:W-:-:S04]  /*0560*/  IMAD.IADD R9, R0, 0x1, R16 ;  /* 0x0000000100097824 */ /* 0x000fc800078e0210 */
[----:B------:R-:W-:Y:S02]  /*0570*/  IMAD R11, R8, R6, R15 ;  /* 0x00000006080b7224 */ /* 0x000fe400078e020f */
[----:B------:R-:W-:-:S04]  /*0580*/  IMAD.WIDE R8, R9, 0x4, R4 ;  /* 0x0000000409087825 */ /* 0x000fc800078e0204 */
[----:B------:R-:W-:Y:S01]  /*0590*/  IMAD.WIDE R10, R11, 0x4, R4 ;  /* 0x000000040b0a7825 */ /* 0x000fe200078e0204 */
[----:B------:R-:W3:Y:S04]  /*05a0*/  LDG.E R12, desc[UR8][R8.64] ;  /* 0x00000008080c7981 */ /* 0x000ee8000c1e1900 */
[----:B------:R-:W3:Y:S01]  /*05b0*/  LDG.E R14, desc[UR8][R10.64] ;  /* 0x000000080a0e7981 */ /* 0x000ee2000c1e1900 */
[----:B--2---:R-:W-:Y:S01]  /*05c0*/  IMAD.WIDE R18, R6, 0x4, R10 ;  /* 0x0000000406127825 */ /* 0x004fe200078e020a */
[----:B---3-5:R-:W-:-:S05]  /*05d0*/  VIADDMNMX R23, R14, R12, R23, !PT ;  /* 0x0000000c0e177246 */ /* 0x028fca0007800117 */
[----:B------:R1:W-:Y:S04]  /*05e0*/  STG.E desc[UR8][R2.64], R23 ;  /* 0x0000001702007986 */ /* 0x0003e8000c101908 */
[----:B------:R-:W2:Y:S04]  /*05f0*/  LDG.E R12, desc[UR8][R8.64+0x4] ;  /* 0x00000408080c7981 */ /* 0x000ea8000c1e1900 */
[----:B------:R-:W2:Y:S01]  /*0600*/  LDG.E R14, desc[UR8][R18.64] ;  /* 0x00000008120e7981 */ /* 0x000ea2000c1e1900 */
[----:B------:R-:W-:Y:S01]  /*0610*/  IMAD.WIDE R20, R6, 0x4, R18 ;  /* 0x0000000406147825 */ /* 0x000fe200078e0212 */
[----:B--2---:R-:W-:-:S05]  /*0620*/  VIADDMNMX R25, R14, R12, R23, !PT ;  /* 0x0000000c0e197246 */ /* 0x004fca0007800117 */
[----:B------:R3:W-:Y:S04]  /*0630*/  STG.E desc[UR8][R2.64], R25 ;  /* 0x0000001902007986 */ /* 0x0007e8000c101908 */
[----:B------:R-:W2:Y:S04]  /*0640*/  LDG.E R12, desc[UR8][R8.64+0x8] ;  /* 0x00000808080c7981 */ /* 0x000ea8000c1e1900 */
[----:B------:R-:W2:Y:S01]  /*0650*/  LDG.E R14, desc[UR8][R20.64] ;  /* 0x00000008140e7981 */ /* 0x000ea2000c1e1900 */
[----:B------:R-:W-:Y:S01]  /*0660*/  IMAD.WIDE R10, R6, 0x4, R20 ;  /* 0x00000004060a7825 */ /* 0x000fe200078e0214 */
[----:B--2---:R-:W-:-:S05]  /*0670*/  VIADDMNMX R27, R14, R12, R25, !PT ;  /* 0x0000000c0e1b7246 */ /* 0x004fca0007800119 */
[----:B------:R3:W-:Y:S04]  /*0680*/  STG.E desc[UR8][R2.64], R27 ;  /* 0x0000001b02007986 */ /* 0x0007e8000c101908 */
[----:B------:R-:W1:Y:S04]  /*0690*/  LDG.E R12, desc[UR8][R8.64+0xc] ;  /* 0x00000c08080c7981 */ /* 0x000e68000c1e1900 */
[----:B------:R-:W1:Y:S01]  /*06a0*/  LDG.E R10, desc[UR8][R10.64] ;  /* 0x000000080a0a7981 */ /* 0x000e62000c1e1900 */
[----:B------:R-:W-:Y:S02]  /*06b0*/  IADD3 R16, PT, PT, R16, 0x4, RZ ;  /* 0x0000000410107810 */ /* 0x000fe40007ffe0ff */
[----:B-1----:R-:W-:-:S05]  /*06c0*/  VIADDMNMX R23, R10, R12, R27, !PT ;  /* 0x0000000c0a177246 */ /* 0x002fca000780011b */
[----:B------:R3:W-:Y:S02]  /*06d0*/  STG.E desc[UR8][R2.64], R23 ;  /* 0x0000001702007986 */ /* 0x0007e4000c101908 */
.L_x_3:
[----:B------:R-:W-:Y:S05]  /*06e0*/  @!P1 BRA `(.L_x_0) ;  /* 0x00000000006c9947 */ /* 0x000fea0003800000 */
[----:B------:R-:W-:-:S13]  /*06f0*/  ISETP.NE.AND P0, PT, R22, 0x1, PT ;  /* 0x000000011600780c */ /* 0x000fda0003f05270 */
[----:B------:R-:W-:Y:S01]  /*0700*/  @P0 IMAD.IADD R8, R17, 0x1, R16 ;  /* 0x0000000111080824 */ /* 0x000fe200078e0210 */
[----:B------:R-:W-:-:S03]  /*0710*/  @P0 IADD3 R9, PT, PT, R0, R16, RZ ;  /* 0x0000001000090210 */ /* 0x000fc60007ffe0ff */
[----:B------:R-:W-:Y:S02]  /*0720*/  @P0 IMAD R11, R8, R6, R15 ;  /* 0x00000006080b0224 */ /* 0x000fe400078e020f */
[----:B------:R-:W-:-:S04]  /*0730*/  @P0 IMAD.WIDE R8, R9, 0x4, R4 ;  /* 0x0000000409080825 */ /* 0x000fc800078e0204 */
[----:B------:R-:W-:Y:S01]  /*0740*/  @P0 IMAD.WIDE R10, R11, 0x4, R4 ;  /* 0x000000040b0a0825 */ /* 0x000fe200078e0204 */
[----:B------:R-:W4:Y:S04]  /*0750*/  @P0 LDG.E R12, desc[UR8][R8.64] ;  /* 0x00000008080c0981 */ /* 0x000f28000c1e1900 */
[----:B------:R-:W4:Y:S01]  /*0760*/  @P0 LDG.E R14, desc[UR8][R10.64] ;  /* 0x000000080a0e0981 */ /* 0x000f22000c1e1900 */
[----:B--2---:R-:W-:Y:S01]  /*0770*/  @P0 IMAD.WIDE R18, R6, 0x4, R10 ;  /* 0x0000000406120825 */ /* 0x004fe200078e020a */
[----:B------:R-:W-:-:S04]  /*0780*/  LOP3.LUT R7, R7, 0x1, RZ, 0xc0, !PT ;  /* 0x0000000107077812 */ /* 0x000fc800078ec0ff */
[----:B------:R-:W-:Y:S01]  /*0790*/  ISETP.NE.U32.AND P1, PT, R7, 0x1, PT ;  /* 0x000000010700780c */ /* 0x000fe20003f25070 */
[----:B------:R-:W-:Y:S01]  /*07a0*/  @P0 VIADD R16, R16, 0x2 ;  /* 0x0000000210100836 */ /* 0x000fe20000000000 */
[----:B----45:R-:W-:-:S05]  /*07b0*/  @P0 VIADDMNMX R21, R14, R12, R23, !PT ;  /* 0x0000000c0e150246 */ /* 0x030fca0007800117 */
[----:B------:R1:W-:Y:S04]  /*07c0*/  @P0 STG.E desc[UR8][R2.64], R21 ;  /* 0x0000001502000986 */ /* 0x0003e8000c101908 */
[----:B------:R-:W3:Y:S04]  /*07d0*/  @P0 LDG.E R12, desc[UR8][R8.64+0x4] ;  /* 0x00000408080c0981 */ /* 0x000ee8000c1e1900 */
[----:B------:R-:W3:Y:S01]  /*07e0*/  @P0 LDG.E R18, desc[UR8][R18.64] ;  /* 0x0000000812120981 */ /* 0x000ee2000c1e1900 */
[----:B------:R-:W-:Y:S01]  /*07f0*/  @!P1 IADD3 R17, PT, PT, R17, R16, RZ ;  /* 0x0000001011119210 */ /* 0x000fe20007ffe0ff */
[----:B------:R-:W-:-:S04]  /*0800*/  @!P1 IMAD.IADD R7, R0, 0x1, R16 ;  /* 0x0000000100079824 */ /* 0x000fc800078e0210 */
[----:B------:R-:W-:Y:S02]  /*0810*/  @!P1 IMAD R17, R17, R6, R15 ;  /* 0x0000000611119224 */ /* 0x000fe400078e020f */
[----:B------:R-:W-:-:S04]  /*0820*/  @!P1 IMAD.WIDE R10, R7, 0x4, R4 ;  /* 0x00000004070a9825 */ /* 0x000fc800078e0204 */
[----:B------:R-:W-:Y:S01]  /*0830*/  @!P1 IMAD.WIDE R4, R17, 0x4, R4 ;  /* 0x0000000411049825 */ /* 0x000fe200078e0204 */
[----:B---3--:R-:W-:-:S05]  /*0840*/  @P0 VIADDMNMX R23, R18, R12, R21, !PT ;  /* 0x0000000c12170246 */ /* 0x008fca0007800115 */
[----:B------:R1:W-:Y:S04]  /*0850*/  @P0 STG.E desc[UR8][R2.64], R23 ;  /* 0x0000001702000986 */ /* 0x0003e8000c101908 */
[----:B------:R-:W2:Y:S04]  /*0860*/  @!P1 LDG.E R10, desc[UR8][R10.64] ;  /* 0x000000080a0a9981 */ /* 0x000ea8000c1e1900 */
[----:B------:R-:W2:Y:S02]  /*0870*/  @!P1 LDG.E R4, desc[UR8][R4.64] ;  /* 0x0000000804049981 */ /* 0x000ea4000c1e1900 */
[----:B--2---:R-:W-:-:S05]  /*0880*/  @!P1 VIADDMNMX R7, R4, R10, R23, !PT ;  /* 0x0000000a04079246 */ /* 0x004fca0007800117 */
[----:B------:R1:W-:Y:S02]  /*0890*/  @!P1 STG.E desc[UR8][R2.64], R7 ;  /* 0x0000000702009986 */ /* 0x0003e4000c101908 */
.L_x_0:
[----:B0123--:R-:W0:Y:S01]  /*08a0*/  LDC.64 R2, c[0x0][0x388] ;  /* 0x0000e200ff027b82 */ /* 0x00fe220000000a00 */
[CC--:B------:R-:W-:Y:S02]  /*08b0*/  IMAD R0, R13.reuse, R6.reuse, R6 ;  /* 0x000000060d007224 */ /* 0x0c0fe400078e0206 */
[----:B------:R-:W-:-:S03]  /*08c0*/  IMAD R7, R13, R6, R15 ;  /* 0x000000060d077224 */ /* 0x000fc600078e020f */
[----:B------:R-:W-:-:S05]  /*08d0*/  IADD3 R5, PT, PT, R15, -0x1, R0 ;  /* 0xffffffff0f057810 */ /* 0x000fca0007ffe000 */
[----:B0-----:R-:W-:-:S04]  /*08e0*/  IMAD.WIDE R4, R5, 0x4, R2 ;  /* 0x0000000405047825 */ /* 0x001fc800078e0202 */
[----:B------:R-:W-:Y:S02]  /*08f0*/  IMAD.WIDE R2, R7, 0x4, R2 ;  /* 0x0000000407027825 */ /* 0x000fe400078e0202 */
[----:B------:R-:W2:Y:S04]  /*0900*/  LDG.E R4, desc[UR8][R4.64] ;  /* 0x0000000804047981 */ /* 0x000ea8000c1e1900 */
[----:B------:R-:W3:Y:S01]  /*0910*/  LDG.E R0, desc[UR8][R2.64] ;  /* 0x0000000802007981 */ /* 0x000ee2000c1e1900 */
[----:B--2---:R-:W-:-:S04]  /*0920*/  IADD3 R13, PT, PT, R4, R15, R13 ;  /* 0x0000000f040d7210 */ /* 0x004fc80007ffe00d */
[----:B---3--:R-:W-:-:S05]  /*0930*/  VIMNMX R13, PT, PT, R0, R13, !PT ;  /* 0x0000000d000d7248 */ /* 0x008fca0007fe0100 */
[----:B------:R-:W-:Y:S01]  /*0940*/  STG.E desc[UR8][R2.64], R13 ;  /* 0x0000000d02007986 */ /* 0x000fe2000c101908 */
[----:B------:R-:W-:Y:S05]  /*0950*/  EXIT ;  /* 0x000000000000794d */ /* 0x000fea0003800000 */
.L_x_4:
[----:B------:R-:W-:-:S00]  /*0960*/  BRA `(.L_x_4) ;  /* 0xfffffffc00fc7947 */ /* 0x000fc0000383ffff */
[----:B------:R-:W-:-:S00]  /*0970*/  NOP ;  /* 0x0000000000007918 */ /* 0x000fc00000000000 */
        /* <DEDUP_REMOVED lines=8> */
.L_x_5:


//--------------------- .nv.shared.reserved.0     --------------------------
	.section	.nv.shared.reserved.0,"aw",@nobits
	.weak		__nv_reservedSMEM_offset_0_alias
	.size		__nv_reservedSMEM_offset_0_alias, 0, 64
	.other		__nv_reservedSMEM_offset_0_alias,@"STO_CUDA_RESERVED_SHARED STV_DEFAULT"
__nv_reservedSMEM_offset_0_alias:
	.zero		0
	.zero		64


//--------------------- .nv.constant0._Z15computeS_kerneliiPiS_ --------------------------
	.section	.nv.constant0._Z15computeS_kerneliiPiS_,"a",@progbits
	.sectionflags	@""
	.align	4
.nv.constant0._Z15computeS_kerneliiPiS_:
	.zero		920


//--------------------- SYMBOLS --------------------------

	.type		.nv.reservedSmem.offset0,@object
	.size		.nv.reservedSmem.offset0,0x4
